//
// Generated by NVIDIA NVVM Compiler
//
// Compiler Build ID: CL-36424714
// Cuda compilation tools, release 13.0, V13.0.88
// Based on NVVM 20.0.0
//

.version 9.0
.target sm_100
.address_size 64

	// .globl	_Z8mat_vectPiS_S_ii

.visible .entry _Z8mat_vectPiS_S_ii(
	.param .u64 .ptr .align 1 _Z8mat_vectPiS_S_ii_param_0,
	.param .u64 .ptr .align 1 _Z8mat_vectPiS_S_ii_param_1,
	.param .u64 .ptr .align 1 _Z8mat_vectPiS_S_ii_param_2,
	.param .u32 _Z8mat_vectPiS_S_ii_param_3,
	.param .u32 _Z8mat_vectPiS_S_ii_param_4
)
{
	.reg .pred 	%p<13>;
	.reg .b32 	%r<148>;
	.reg .b64 	%rd<47>;

	ld.param.u64 	%rd16, [_Z8mat_vectPiS_S_ii_param_0];
	ld.param.u64 	%rd17, [_Z8mat_vectPiS_S_ii_param_1];
	ld.param.u64 	%rd15, [_Z8mat_vectPiS_S_ii_param_2];
	ld.param.u32 	%r33, [_Z8mat_vectPiS_S_ii_param_3];
	ld.param.u32 	%r32, [_Z8mat_vectPiS_S_ii_param_4];
	cvta.to.global.u64 	%rd1, %rd17;
	cvta.to.global.u64 	%rd2, %rd16;
	mov.u32 	%r35, %ctaid.y;
	mov.u32 	%r36, %ntid.y;
	mov.u32 	%r37, %tid.y;
	mad.lo.s32 	%r38, %r35, %r36, %r37;
	mov.u32 	%r39, %ctaid.x;
	mov.u32 	%r40, %ntid.x;
	mov.u32 	%r41, %tid.x;
	mad.lo.s32 	%r2, %r39, %r40, %r41;
	setp.ge.s32 	%p1, %r2, %r32;
	setp.ge.s32 	%p2, %r38, %r33;
	or.pred  	%p3, %p1, %p2;
	@%p3 bra 	$L__BB0_15;
	setp.lt.s32 	%p4, %r32, 1;
	mov.b32 	%r147, 0;
	@%p4 bra 	$L__BB0_14;
	mul.lo.s32 	%r3, %r32, %r38;
	and.b32  	%r4, %r32, 15;
	setp.lt.u32 	%p5, %r32, 16;
	mov.b32 	%r140, 0;
	mov.u32 	%r147, %r140;
	@%p5 bra 	$L__BB0_5;
	and.b32  	%r140, %r32, 2147483632;
	neg.s32 	%r134, %r140;
	mul.wide.u32 	%rd18, %r3, 4;
	add.s64 	%rd19, %rd18, %rd2;
	add.s64 	%rd44, %rd19, 32;
	add.s64 	%rd43, %rd1, 32;
	mov.b32 	%r147, 0;
$L__BB0_4:
	.pragma "nounroll";
	ld.global.u32 	%r46, [%rd44+-32];
	ld.global.u32 	%r47, [%rd43+-32];
	mad.lo.s32 	%r48, %r47, %r46, %r147;
	ld.global.u32 	%r49, [%rd44+-28];
	ld.global.u32 	%r50, [%rd43+-28];
	mad.lo.s32 	%r51, %r50, %r49, %r48;
	ld.global.u32 	%r52, [%rd44+-24];
	ld.global.u32 	%r53, [%rd43+-24];
	mad.lo.s32 	%r54, %r53, %r52, %r51;
	ld.global.u32 	%r55, [%rd44+-20];
	ld.global.u32 	%r56, [%rd43+-20];
	mad.lo.s32 	%r57, %r56, %r55, %r54;
	ld.global.u32 	%r58, [%rd44+-16];
	ld.global.u32 	%r59, [%rd43+-16];
	mad.lo.s32 	%r60, %r59, %r58, %r57;
	ld.global.u32 	%r61, [%rd44+-12];
	ld.global.u32 	%r62, [%rd43+-12];
	mad.lo.s32 	%r63, %r62, %r61, %r60;
	ld.global.u32 	%r64, [%rd44+-8];
	ld.global.u32 	%r65, [%rd43+-8];
	mad.lo.s32 	%r66, %r65, %r64, %r63;
	ld.global.u32 	%r67, [%rd44+-4];
	ld.global.u32 	%r68, [%rd43+-4];
	mad.lo.s32 	%r69, %r68, %r67, %r66;
	ld.global.u32 	%r70, [%rd44];
	ld.global.u32 	%r71, [%rd43];
	mad.lo.s32 	%r72, %r71, %r70, %r69;
	ld.global.u32 	%r73, [%rd44+4];
	ld.global.u32 	%r74, [%rd43+4];
	mad.lo.s32 	%r75, %r74, %r73, %r72;
	ld.global.u32 	%r76, [%rd44+8];
	ld.global.u32 	%r77, [%rd43+8];
	mad.lo.s32 	%r78, %r77, %r76, %r75;
	ld.global.u32 	%r79, [%rd44+12];
	ld.global.u32 	%r80, [%rd43+12];
	mad.lo.s32 	%r81, %r80, %r79, %r78;
	ld.global.u32 	%r82, [%rd44+16];
	ld.global.u32 	%r83, [%rd43+16];
	mad.lo.s32 	%r84, %r83, %r82, %r81;
	ld.global.u32 	%r85, [%rd44+20];
	ld.global.u32 	%r86, [%rd43+20];
	mad.lo.s32 	%r87, %r86, %r85, %r84;
	ld.global.u32 	%r88, [%rd44+24];
	ld.global.u32 	%r89, [%rd43+24];
	mad.lo.s32 	%r90, %r89, %r88, %r87;
	ld.global.u32 	%r91, [%rd44+28];
	ld.global.u32 	%r92, [%rd43+28];
	mad.lo.s32 	%r147, %r92, %r91, %r90;
	add.s32 	%r134, %r134, 16;
	add.s64 	%rd44, %rd44, 64;
	add.s64 	%rd43, %rd43, 64;
	setp.ne.s32 	%p6, %r134, 0;
	@%p6 bra 	$L__BB0_4;
$L__BB0_5:
	setp.eq.s32 	%p7, %r4, 0;
	@%p7 bra 	$L__BB0_14;
	and.b32  	%r14, %r32, 7;
	setp.lt.u32 	%p8, %r4, 8;
	@%p8 bra 	$L__BB0_8;
	add.s32 	%r94, %r140, %r3;
	mul.wide.u32 	%rd20, %r94, 4;
	add.s64 	%rd21, %rd2, %rd20;
	ld.global.u32 	%r95, [%rd21];
	cvt.u64.u32 	%rd22, %r140;
	mul.wide.u32 	%rd23, %r140, 4;
	add.s64 	%rd24, %rd1, %rd23;
	ld.global.u32 	%r96, [%rd24];
	mad.lo.s32 	%r97, %r96, %r95, %r147;
	cvt.u64.u32 	%rd25, %r3;
	add.s64 	%rd26, %rd22, %rd25;
	shl.b64 	%rd27, %rd26, 2;
	add.s64 	%rd28, %rd2, %rd27;
	ld.global.u32 	%r98, [%rd28+4];
	ld.global.u32 	%r99, [%rd24+4];
	mad.lo.s32 	%r100, %r99, %r98, %r97;
	ld.global.u32 	%r101, [%rd28+8];
	ld.global.u32 	%r102, [%rd24+8];
	mad.lo.s32 	%r103, %r102, %r101, %r100;
	ld.global.u32 	%r104, [%rd28+12];
	ld.global.u32 	%r105, [%rd24+12];
	mad.lo.s32 	%r106, %r105, %r104, %r103;
	ld.global.u32 	%r107, [%rd28+16];
	ld.global.u32 	%r108, [%rd24+16];
	mad.lo.s32 	%r109, %r108, %r107, %r106;
	ld.global.u32 	%r110, [%rd28+20];
	ld.global.u32 	%r111, [%rd24+20];
	mad.lo.s32 	%r112, %r111, %r110, %r109;
	ld.global.u32 	%r113, [%rd28+24];
	ld.global.u32 	%r114, [%rd24+24];
	mad.lo.s32 	%r115, %r114, %r113, %r112;
	ld.global.u32 	%r116, [%rd28+28];
	ld.global.u32 	%r117, [%rd24+28];
	mad.lo.s32 	%r147, %r117, %r116, %r115;
	add.s32 	%r140, %r140, 8;
$L__BB0_8:
	setp.eq.s32 	%p9, %r14, 0;
	@%p9 bra 	$L__BB0_14;
	and.b32  	%r20, %r32, 3;
	setp.lt.u32 	%p10, %r14, 4;
	@%p10 bra 	$L__BB0_11;
	add.s32 	%r119, %r140, %r3;
	mul.wide.u32 	%rd29, %r119, 4;
	add.s64 	%rd30, %rd2, %rd29;
	ld.global.u32 	%r120, [%rd30];
	cvt.u64.u32 	%rd31, %r140;
	mul.wide.u32 	%rd32, %r140, 4;
	add.s64 	%rd33, %rd1, %rd32;
	ld.global.u32 	%r121, [%rd33];
	mad.lo.s32 	%r122, %r121, %r120, %r147;
	cvt.u64.u32 	%rd34, %r3;
	add.s64 	%rd35, %rd31, %rd34;
	shl.b64 	%rd36, %rd35, 2;
	add.s64 	%rd37, %rd2, %rd36;
	ld.global.u32 	%r123, [%rd37+4];
	ld.global.u32 	%r124, [%rd33+4];
	mad.lo.s32 	%r125, %r124, %r123, %r122;
	ld.global.u32 	%r126, [%rd37+8];
	ld.global.u32 	%r127, [%rd33+8];
	mad.lo.s32 	%r128, %r127, %r126, %r125;
	ld.global.u32 	%r129, [%rd37+12];
	ld.global.u32 	%r130, [%rd33+12];
	mad.lo.s32 	%r147, %r130, %r129, %r128;
	add.s32 	%r140, %r140, 4;
$L__BB0_11:
	setp.eq.s32 	%p11, %r20, 0;
	@%p11 bra 	$L__BB0_14;
	mul.wide.u32 	%rd38, %r140, 4;
	add.s64 	%rd46, %rd1, %rd38;
	add.s32 	%r131, %r140, %r3;
	mul.wide.u32 	%rd39, %r131, 4;
	add.s64 	%rd45, %rd2, %rd39;
	neg.s32 	%r145, %r20;
$L__BB0_13:
	.pragma "nounroll";
	ld.global.u32 	%r132, [%rd45];
	ld.global.u32 	%r133, [%rd46];
	mad.lo.s32 	%r147, %r133, %r132, %r147;
	add.s64 	%rd46, %rd46, 4;
	add.s64 	%rd45, %rd45, 4;
	add.s32 	%r145, %r145, 1;
	setp.ne.s32 	%p12, %r145, 0;
	@%p12 bra 	$L__BB0_13;
$L__BB0_14:
	cvta.to.global.u64 	%rd40, %rd15;
	mul.wide.s32 	%rd41, %r2, 4;
	add.s64 	%rd42, %rd40, %rd41;
	st.global.u32 	[%rd42], %r147;
$L__BB0_15:
	ret;

}


// ===== COMPILED SASS (sm_100) =====

	.target	sm_100

	.elftype	@"ET_EXEC"


//--------------------- .note.nv.tkinfo           --------------------------
	.section	.note.nv.tkinfo,"",@"SHT_NOTE"
	.sectionflags	@"SHF_NOTE_NV_TKINFO"
	.tkinfo
        /*0018*/ 	.word	0x00000002
        /*0030*/ 	.string	""
        /*0030*/ 	.string	"ptxas"
        /*0030*/ 	.string	"Cuda compilation tools, release 13.0, V13.0.88"
        /*0030*/ 	.string	"Build cuda_13.0.r13.0/compiler.36424714_0"
        /*0030*/ 	.string	"-arch sm_100 -m 64 "



//--------------------- .note.nv.cuinfo           --------------------------
	.section	.note.nv.cuinfo,"",@"SHT_NOTE"
	.sectionflags	@"SHF_NOTE_NV_CUINFO"
        /*0018*/ 	.short	0x0002
        /*001a*/ 	.short	0x0064
        /*001c*/ 	.short	0x0082
	.zero		2


//--------------------- .nv.info                  --------------------------
	.section	.nv.info,"",@"SHT_CUDA_INFO"
	.align	4


	//----- nvinfo : EIATTR_REGCOUNT
	.align		4
        /*0000*/ 	.byte	0x04, 0x2f
        /*0002*/ 	.short	(.L_1 - .L_0)
	.align		4
.L_0:
        /*0004*/ 	.word	index@(_Z8mat_vectPiS_S_ii)
        /*0008*/ 	.word	0x0000001d


	//----- nvinfo : EIATTR_FRAME_SIZE
	.align		4
.L_1:
        /*000c*/ 	.byte	0x04, 0x11
        /*000e*/ 	.short	(.L_3 - .L_2)
	.align		4
.L_2:
        /*0010*/ 	.word	index@(_Z8mat_vectPiS_S_ii)
        /*0014*/ 	.word	0x00000000


	//----- nvinfo : EIATTR_MIN_STACK_SIZE
	.align		4
.L_3:
        /*0018*/ 	.byte	0x04, 0x12
        /*001a*/ 	.short	(.L_5 - .L_4)
	.align		4
.L_4:
        /*001c*/ 	.word	index@(_Z8mat_vectPiS_S_ii)
        /*0020*/ 	.word	0x00000000
.L_5:


//--------------------- .nv.compat                --------------------------
	.section	.nv.compat,"",@"SHT_CUDA_COMPAT_INFO"
	.align	4
        /*0000*/ 	.byte	0x02, 0x09, 0x00, 0x00, 0x02, 0x02, 0x01, 0x00, 0x02, 0x05, 0x05, 0x00, 0x03, 0x07, 0x01, 0x01
        /*0010*/ 	.byte	0x02, 0x03, 0x00, 0x00, 0x02, 0x06, 0x01, 0x00, 0x04, 0x0b, 0x08, 0x00, 0x09, 0x00, 0x00, 0x00
        /*0020*/ 	.byte	0x00, 0x00, 0x00, 0x00


//--------------------- .nv.info._Z8mat_vectPiS_S_ii --------------------------
	.section	.nv.info._Z8mat_vectPiS_S_ii,"",@"SHT_CUDA_INFO"
	.sectionflags	@""
	.align	4


	//----- nvinfo : EIATTR_CUDA_API_VERSION
	.align		4
        /*0000*/ 	.byte	0x04, 0x37
        /*0002*/ 	.short	(.L_7 - .L_6)
.L_6:
        /*0004*/ 	.word	0x00000082


	//----- nvinfo : EIATTR_KPARAM_INFO
	.align		4
.L_7:
        /*0008*/ 	.byte	0x04, 0x17
        /*000a*/ 	.short	(.L_9 - .L_8)
.L_8:
        /*000c*/ 	.word	0x00000000
        /*0010*/ 	.short	0x0004
        /*0012*/ 	.short	0x001c
        /*0014*/ 	.byte	0x00, 0xf0, 0x11, 0x00


	//----- nvinfo : EIATTR_KPARAM_INFO
	.align		4
.L_9:
        /*0018*/ 	.byte	0x04, 0x17
        /*001a*/ 	.short	(.L_11 - .L_10)
.L_10:
        /*001c*/ 	.word	0x00000000
        /*0020*/ 	.short	0x0003
        /*0022*/ 	.short	0x0018
        /*0024*/ 	.byte	0x00, 0xf0, 0x11, 0x00


	//----- nvinfo : EIATTR_KPARAM_INFO
	.align		4
.L_11:
        /*0028*/ 	.byte	0x04, 0x17
        /*002a*/ 	.short	(.L_13 - .L_12)
.L_12:
        /*002c*/ 	.word	0x00000000
        /*0030*/ 	.short	0x0002
        /*0032*/ 	.short	0x0010
        /*0034*/ 	.byte	0x00, 0xf5, 0x21, 0x00


	//----- nvinfo : EIATTR_KPARAM_INFO
	.align		4
.L_13:
        /*0038*/ 	.byte	0x04, 0x17
        /*003a*/ 	.short	(.L_15 - .L_14)
.L_14:
        /*003c*/ 	.word	0x00000000
        /*0040*/ 	.short	0x0001
        /*0042*/ 	.short	0x0008
        /*0044*/ 	.byte	0x00, 0xf5, 0x21, 0x00


	//----- nvinfo : EIATTR_KPARAM_INFO
	.align		4
.L_15:
        /*0048*/ 	.byte	0x04, 0x17
        /*004a*/ 	.short	(.L_17 - .L_16)
.L_16:
        /*004c*/ 	.word	0x00000000
        /*0050*/ 	.short	0x0000
        /*0052*/ 	.short	0x0000
        /*0054*/ 	.byte	0x00, 0xf5, 0x21, 0x00


	//----- nvinfo : EIATTR_SPARSE_MMA_MASK
	.align		4
.L_17:
        /*0058*/ 	.byte	0x03, 0x50
        /*005a*/ 	.short	0x0000


	//----- nvinfo : EIATTR_MAXREG_COUNT
	.align		4
        /*005c*/ 	.byte	0x03, 0x1b
        /*005e*/ 	.short	0x00ff


	//----- nvinfo : EIATTR_MERCURY_ISA_VERSION
	.align		4
        /*0060*/ 	.byte	0x03, 0x5f
        /*0062*/ 	.short	0x0101


	//----- nvinfo : EIATTR_VRC_CTA_INIT_COUNT
	.align		4
        /*0064*/ 	.byte	0x02, 0x4a
	.zero		1
	.zero		1


	//----- nvinfo : EIATTR_EXIT_INSTR_OFFSETS
	.align		4
        /*0068*/ 	.byte	0x04, 0x1c
        /*006a*/ 	.short	(.L_19 - .L_18)


	//   ....[0]....
.L_18:
        /*006c*/ 	.word	0x000000c0


	//   ....[1]....
        /*0070*/ 	.word	0x00000bb0


	//----- nvinfo : EIATTR_CBANK_PARAM_SIZE
	.align		4
.L_19:
        /*0074*/ 	.byte	0x03, 0x19
        /*0076*/ 	.short	0x0020


	//----- nvinfo : EIATTR_PARAM_CBANK
	.align		4
        /*0078*/ 	.byte	0x04, 0x0a
        /*007a*/ 	.short	(.L_21 - .L_20)
	.align		4
.L_20:
        /*007c*/ 	.word	index@(.nv.constant0._Z8mat_vectPiS_S_ii)
        /*0080*/ 	.short	0x0380
        /*0082*/ 	.short	0x0020


	//----- nvinfo : EIATTR_SW_WAR
	.align		4
.L_21:
        /*0084*/ 	.byte	0x04, 0x36
        /*0086*/ 	.short	(.L_23 - .L_22)
.L_22:
        /*0088*/ 	.word	0x00000008
.L_23:


//--------------------- .nv.callgraph             --------------------------
	.section	.nv.callgraph,"",@"SHT_CUDA_CALLGRAPH"
	.align	4
	.sectionentsize	8
	.align		4
        /*0000*/ 	.word	0x00000000
	.align		4
        /*0004*/ 	.word	0xffffffff
	.align		4
        /*0008*/ 	.word	0x00000000
	.align		4
        /*000c*/ 	.word	0xfffffffe
	.align		4
        /*0010*/ 	.word	0x00000000
	.align		4
        /*0014*/ 	.word	0xfffffffd
	.align		4
        /*0018*/ 	.word	0x00000000
	.align		4
        /*001c*/ 	.word	0xfffffffc


//--------------------- .text._Z8mat_vectPiS_S_ii --------------------------
	.section	.text._Z8mat_vectPiS_S_ii,"ax",@progbits
	.align	128
        .global         _Z8mat_vectPiS_S_ii
        .type           _Z8mat_vectPiS_S_ii,@function
        .size           _Z8mat_vectPiS_S_ii,(.L_x_7 - _Z8mat_vectPiS_S_ii)
        .other          _Z8mat_vectPiS_S_ii,@"STO_CUDA_ENTRY STV_DEFAULT"
_Z8mat_vectPiS_S_ii:
.text._Z8mat_vectPiS_S_ii:
[----:B------:R-:W-:Y:S01]  /*0000*/  LDC R1, c[0x0][0x37c] ;  /* 0x0000df00ff017b82 */ /* 0x000fe20000000800 */
[----:B------:R-:W0:Y:S07]  /*0010*/  S2R R3, SR_TID.Y ;  /* 0x0000000000037919 */ /* 0x000e2e0000002200 */
[----:B------:R-:W0:Y:S01]  /*0020*/  S2UR UR4, SR_CTAID.Y ;  /* 0x00000000000479c3 */ /* 0x000e220000002600 */
[----:B------:R-:W1:Y:S01]  /*0030*/  LDCU.64 UR8, c[0x0][0x398] ;  /* 0x00007300ff0877ac */ /* 0x000e620008000a00 */
[----:B------:R-:W2:Y:S06]  /*0040*/  S2R R5, SR_TID.X ;  /* 0x0000000000057919 */ /* 0x000eac0000002100 */
[----:B------:R-:W0:Y:S08]  /*0050*/  LDC R6, c[0x0][0x364] ;  /* 0x0000d900ff067b82 */ /* 0x000e300000000800 */
[----:B------:R-:W2:Y:S08]  /*0060*/  S2UR UR5, SR_CTAID.X ;  /* 0x00000000000579c3 */ /* 0x000eb00000002500 */
[----:B------:R-:W2:Y:S01]  /*0070*/  LDC R0, c[0x0][0x360] ;  /* 0x0000d800ff007b82 */ /* 0x000ea20000000800 */
[----:B0-----:R-:W-:-:S05]  /*0080*/  IMAD R6, R6, UR4, R3 ;  /* 0x0000000406067c24 */ /* 0x001fca000f8e0203 */
[----:B-1----:R-:W-:Y:S01]  /*0090*/  ISETP.GE.AND P0, PT, R6, UR8, PT ;  /* 0x0000000806007c0c */ /* 0x002fe2000bf06270 */
[----:B--2---:R-:W-:-:S05]  /*00a0*/  IMAD R0, R0, UR5, R5 ;  /* 0x0000000500007c24 */ /* 0x004fca000f8e0205 */
[----:B------:R-:W-:-:S13]  /*00b0*/  ISETP.GE.OR P0, PT, R0, UR9, P0 ;  /* 0x0000000900007c0c */ /* 0x000fda0008706670 */
[----:B------:R-:W-:Y:S05]  /*00c0*/  @P0 EXIT ;  /* 0x000000000000094d */ /* 0x000fea0003800000 */
[----:B------:R-:W-:Y:S01]  /*00d0*/  UISETP.GE.AND UP0, UPT, UR9, 0x1, UPT ;  /* 0x000000010900788c */ /* 0x000fe2000bf06270 */
[----:B------:R-:W-:Y:S01]  /*00e0*/  HFMA2 R14, -RZ, RZ, 0, 0 ;  /* 0x00000000ff0e7431 */ /* 0x000fe200000001ff */
[----:B------:R-:W0:Y:S07]  /*00f0*/  LDCU.64 UR10, c[0x0][0x358] ;  /* 0x00006b00ff0a77ac */ /* 0x000e2e0008000a00 */
[----:B------:R-:W-:Y:S05]  /*0100*/  BRA.U !UP0, `(.L_x_0) ;  /* 0x00000009089c7547 */ /* 0x000fea000b800000 */
[----:B------:R-:W-:Y:S02]  /*0110*/  UISETP.GE.U32.AND UP1, UPT, UR9, 0x10, UPT ;  /* 0x000000100900788c */ /* 0x000fe4000bf26070 */
[----:B------:R-:W-:Y:S01]  /*0120*/  IMAD R6, R6, UR9, RZ ;  /* 0x0000000906067c24 */ /* 0x000fe2000f8e02ff */
[----:B------:R-:W-:Y:S01]  /*0130*/  ULOP3.LUT UR6, UR9, 0xf, URZ, 0xc0, !UPT ;  /* 0x0000000f09067892 */ /* 0x000fe2000f8ec0ff */
[----:B------:R-:W-:Y:S02]  /*0140*/  MOV R7, RZ ;  /* 0x000000ff00077202 */ /* 0x000fe40000000f00 */
[----:B------:R-:W-:Y:S01]  /*0150*/  MOV R14, RZ ;  /* 0x000000ff000e7202 */ /* 0x000fe20000000f00 */
[----:B------:R-:W-:Y:S02]  /*0160*/  UISETP.NE.AND UP0, UPT, UR6, URZ, UPT ;  /* 0x000000ff0600728c */ /* 0x000fe4000bf05270 */
[----:B------:R-:W-:Y:S09]  /*0170*/  BRA.U !UP1, `(.L_x_1) ;  /* 0x0000000509107547 */ /* 0x000ff2000b800000 */
[----:B------:R-:W1:Y:S01]  /*0180*/  LDC.64 R2, c[0x0][0x380] ;  /* 0x0000e000ff027b82 */ /* 0x000e620000000a00 */
[----:B------:R-:W2:Y:S01]  /*0190*/  LDCU.64 UR4, c[0x0][0x388] ;  /* 0x00007100ff0477ac */ /* 0x000ea20008000a00 */
[----:B------:R-:W-:Y:S01]  /*01a0*/  MOV R14, RZ ;  /* 0x000000ff000e7202 */ /* 0x000fe20000000f00 */
[----:B------:R-:W-:-:S04]  /*01b0*/  ULOP3.LUT UR7, UR9, 0x7ffffff0, URZ, 0xc0, !UPT ;  /* 0x7ffffff009077892 */ /* 0x000fc8000f8ec0ff */
[----:B------:R-:W-:Y:S02]  /*01c0*/  UIADD3 UR8, UPT, UPT, -UR7, URZ, URZ ;  /* 0x000000ff07087290 */ /* 0x000fe4000fffe1ff */
[----:B------:R-:W-:Y:S01]  /*01d0*/  MOV R7, UR7 ;  /* 0x0000000700077c02 */ /* 0x000fe20008000f00 */
[----:B--2---:R-:W-:-:S04]  /*01e0*/  UIADD3 UR4, UP1, UPT, UR4, 0x20, URZ ;  /* 0x0000002004047890 */ /* 0x004fc8000ff3e0ff */
[----:B------:R-:W-:Y:S01]  /*01f0*/  UIADD3.X UR5, UPT, UPT, URZ, UR5, URZ, UP1, !UPT ;  /* 0x00000005ff057290 */ /* 0x000fe20008ffe4ff */
[----:B-1----:R-:W-:Y:S01]  /*0200*/  IMAD.WIDE.U32 R2, R6, 0x4, R2 ;  /* 0x0000000406027825 */ /* 0x002fe200078e0002 */
[----:B------:R-:W-:Y:S02]  /*0210*/  MOV R4, UR4 ;  /* 0x0000000400047c02 */ /* 0x000fe40008000f00 */
[----:B------:R-:W-:Y:S02]  /*0220*/  IADD3 R2, P0, PT, R2, 0x20, RZ ;  /* 0x0000002002027810 */ /* 0x000fe40007f1e0ff */
[----:B------:R-:W-:Y:S02]  /*0230*/  MOV R5, UR5 ;  /* 0x0000000500057c02 */ /* 0x000fe40008000f00 */
[----:B------:R-:W-:-:S09]  /*0240*/  IADD3.X R3, PT, PT, RZ, R3, RZ, P0, !PT ;  /* 0x00000003ff037210 */ /* 0x000fd200007fe4ff */
.L_x_2:
[----:B0-----:R-:W2:Y:S04]  /*0250*/  LDG.E R15, desc[UR10][R2.64+-0x20] ;  /* 0xffffe00a020f7981 */ /* 0x001ea8000c1e1900 */
[----:B------:R-:W2:Y:S04]  /*0260*/  LDG.E R16, desc[UR10][R4.64+-0x20] ;  /* 0xffffe00a04107981 */ /* 0x000ea8000c1e1900 */
[----:B------:R-:W3:Y:S04]  /*0270*/  LDG.E R24, desc[UR10][R2.64+-0x1c] ;  /* 0xffffe40a02187981 */ /* 0x000ee8000c1e1900 */
[----:B------:R-:W3:Y:S04]  /*0280*/  LDG.E R25, desc[UR10][R4.64+-0x1c] ;  /* 0xffffe40a04197981 */ /* 0x000ee8000c1e1900 */
[----:B------:R-:W4:Y:S04]  /*0290*/  LDG.E R19, desc[UR10][R2.64+-0x18] ;  /* 0xffffe80a02137981 */ /* 0x000f28000c1e1900 */
[----:B------:R-:W4:Y:S04]  /*02a0*/  LDG.E R18, desc[UR10][R4.64+-0x18] ;  /* 0xffffe80a04127981 */ /* 0x000f28000c1e1900 */
[----:B------:R-:W5:Y:S04]  /*02b0*/  LDG.E R20, desc[UR10][R2.64+-0x14] ;  /* 0xffffec0a02147981 */ /* 0x000f68000c1e1900 */
        /* <DEDUP_REMOVED lines=9> */
[----:B------:R-:W5:Y:S01]  /*0350*/  LDG.E R17, desc[UR10][R4.64] ;  /* 0x0000000a04117981 */ /* 0x000f62000c1e1900 */
[----:B--2---:R-:W-:-:S03]  /*0360*/  IMAD R15, R15, R16, R14 ;  /* 0x000000100f0f7224 */ /* 0x004fc600078e020e */
[----:B------:R-:W2:Y:S04]  /*0370*/  LDG.E R16, desc[UR10][R2.64] ;  /* 0x0000000a02107981 */ /* 0x000ea8000c1e1900 */
[----:B------:R-:W2:Y:S01]  /*0380*/  LDG.E R14, desc[UR10][R2.64+0x4] ;  /* 0x0000040a020e7981 */ /* 0x000ea2000c1e1900 */
[----:B---3--:R-:W-:-:S03]  /*0390*/  IMAD R24, R24, R25, R15 ;  /* 0x0000001918187224 */ /* 0x008fc600078e020f */
[----:B------:R-:W3:Y:S04]  /*03a0*/  LDG.E R15, desc[UR10][R4.64+0x4] ;  /* 0x0000040a040f7981 */ /* 0x000ee8000c1e1900 */
[----:B------:R-:W3:Y:S01]  /*03b0*/  LDG.E R25, desc[UR10][R4.64+0x14] ;  /* 0x0000140a04197981 */ /* 0x000ee2000c1e1900 */
[----:B----4-:R-:W-:-:S03]  /*03c0*/  IMAD R24, R19, R18, R24 ;  /* 0x0000001213187224 */ /* 0x010fc600078e0218 */
[----:B------:R-:W4:Y:S04]  /*03d0*/  LDG.E R18, desc[UR10][R2.64+0x8] ;  /* 0x0000080a02127981 */ /* 0x000f28000c1e1900 */
[----:B------:R-:W4:Y:S01]  /*03e0*/  LDG.E R19, desc[UR10][R4.64+0x8] ;  /* 0x0000080a04137981 */ /* 0x000f22000c1e1900 */
[----:B-----5:R-:W-:-:S03]  /*03f0*/  IMAD R24, R20, R21, R24 ;  /* 0x0000001514187224 */ /* 0x020fc600078e0218 */
[----:B------:R-:W5:Y:S04]  /*0400*/  LDG.E R20, desc[UR10][R2.64+0xc] ;  /* 0x00000c0a02147981 */ /* 0x000f68000c1e1900 */
[----:B------:R-:W5:Y:S01]  /*0410*/  LDG.E R21, desc[UR10][R4.64+0xc] ;  /* 0x00000c0a04157981 */ /* 0x000f62000c1e1900 */
[----:B------:R-:W-:-:S03]  /*0420*/  IMAD R24, R22, R23, R24 ;  /* 0x0000001716187224 */ /* 0x000fc600078e0218 */
[----:B------:R-:W5:Y:S04]  /*0430*/  LDG.E R22, desc[UR10][R2.64+0x10] ;  /* 0x0000100a02167981 */ /* 0x000f68000c1e1900 */
[----:B------:R-:W5:Y:S01]  /*0440*/  LDG.E R23, desc[UR10][R4.64+0x10] ;  /* 0x0000100a04177981 */ /* 0x000f62000c1e1900 */
[----:B------:R-:W-:-:S03]  /*0450*/  IMAD R26, R12, R13, R24 ;  /* 0x0000000d0c1a7224 */ /* 0x000fc600078e0218 */
[----:B------:R-:W5:Y:S04]  /*0460*/  LDG.E R24, desc[UR10][R2.64+0x14] ;  /* 0x0000140a02187981 */ /* 0x000f68000c1e1900 */
[----:B------:R-:W5:Y:S04]  /*0470*/  LDG.E R13, desc[UR10][R2.64+0x18] ;  /* 0x0000180a020d7981 */ /* 0x000f68000c1e1900 */
[----:B------:R-:W5:Y:S01]  /*0480*/  LDG.E R12, desc[UR10][R4.64+0x18] ;  /* 0x0000180a040c7981 */ /* 0x000f62000c1e1900 */
[----:B------:R-:W-:-:S03]  /*0490*/  IMAD R26, R11, R8, R26 ;  /* 0x000000080b1a7224 */ /* 0x000fc600078e021a */
[----:B------:R0:W5:Y:S04]  /*04a0*/  LDG.E R8, desc[UR10][R2.64+0x1c] ;  /* 0x00001c0a02087981 */ /* 0x000168000c1e1900 */
[----:B------:R1:W5:Y:S01]  /*04b0*/  LDG.E R11, desc[UR10][R4.64+0x1c] ;  /* 0x00001c0a040b7981 */ /* 0x000362000c1e1900 */
[----:B------:R-:W-:Y:S01]  /*04c0*/  IMAD R9, R10, R9, R26 ;  /* 0x000000090a097224 */ /* 0x000fe200078e021a */
[----:B------:R-:W-:-:S04]  /*04d0*/  UIADD3 UR8, UPT, UPT, UR8, 0x10, URZ ;  /* 0x0000001008087890 */ /* 0x000fc8000fffe0ff */
[----:B------:R-:W-:Y:S01]  /*04e0*/  UISETP.NE.AND UP1, UPT, UR8, URZ, UPT ;  /* 0x000000ff0800728c */ /* 0x000fe2000bf25270 */
[----:B0-----:R-:W-:Y:S02]  /*04f0*/  IADD3 R2, P0, PT, R2, 0x40, RZ ;  /* 0x0000004002027810 */ /* 0x001fe40007f1e0ff */
[----:B-1----:R-:W-:Y:S02]  /*0500*/  IADD3 R4, P1, PT, R4, 0x40, RZ ;  /* 0x0000004004047810 */ /* 0x002fe40007f3e0ff */
[----:B------:R-:W-:Y:S02]  /*0510*/  IADD3.X R3, PT, PT, RZ, R3, RZ, P0, !PT ;  /* 0x00000003ff037210 */ /* 0x000fe400007fe4ff */
[----:B------:R-:W-:Y:S01]  /*0520*/  IADD3.X R5, PT, PT, RZ, R5, RZ, P1, !PT ;  /* 0x00000005ff057210 */ /* 0x000fe20000ffe4ff */
[----:B--2---:R-:W-:-:S04]  /*0530*/  IMAD R9, R16, R17, R9 ;  /* 0x0000001110097224 */ /* 0x004fc800078e0209 */
[----:B---3--:R-:W-:-:S04]  /*0540*/  IMAD R9, R14, R15, R9 ;  /* 0x0000000f0e097224 */ /* 0x008fc800078e0209 */
[----:B----4-:R-:W-:-:S04]  /*0550*/  IMAD R9, R18, R19, R9 ;  /* 0x0000001312097224 */ /* 0x010fc800078e0209 */
[----:B-----5:R-:W-:-:S04]  /*0560*/  IMAD R9, R20, R21, R9 ;  /* 0x0000001514097224 */ /* 0x020fc800078e0209 */
[----:B------:R-:W-:-:S04]  /*0570*/  IMAD R9, R22, R23, R9 ;  /* 0x0000001716097224 */ /* 0x000fc800078e0209 */
[----:B------:R-:W-:-:S04]  /*0580*/  IMAD R9, R24, R25, R9 ;  /* 0x0000001918097224 */ /* 0x000fc800078e0209 */
[----:B------:R-:W-:-:S04]  /*0590*/  IMAD R9, R13, R12, R9 ;  /* 0x0000000c0d097224 */ /* 0x000fc800078e0209 */
[----:B------:R-:W-:Y:S01]  /*05a0*/  IMAD R14, R8, R11, R9 ;  /* 0x0000000b080e7224 */ /* 0x000fe200078e0209 */
[----:B------:R-:W-:Y:S06]  /*05b0*/  BRA.U UP1, `(.L_x_2) ;  /* 0xfffffffd01247547 */ /* 0x000fec000b83ffff */
.L_x_1:
[----:B------:R-:W-:Y:S05]  /*05c0*/  BRA.U !UP0, `(.L_x_0) ;  /* 0x00000005086c7547 */ /* 0x000fea000b800000 */
[----:B------:R-:W-:Y:S02]  /*05d0*/  UISETP.GE.U32.AND UP0, UPT, UR6, 0x8, UPT ;  /* 0x000000080600788c */ /* 0x000fe4000bf06070 */
[----:B------:R-:W-:-:S04]  /*05e0*/  ULOP3.LUT UR5, UR9, 0x7, URZ, 0xc0, !UPT ;  /* 0x0000000709057892 */ /* 0x000fc8000f8ec0ff */
[----:B------:R-:W-:-:S03]  /*05f0*/  UISETP.NE.AND UP1, UPT, UR5, URZ, UPT ;  /* 0x000000ff0500728c */ /* 0x000fc6000bf25270 */
[----:B------:R-:W-:Y:S08]  /*0600*/  BRA.U !UP0, `(.L_x_3) ;  /* 0x00000001088c7547 */ /* 0x000ff0000b800000 */
[----:B------:R-:W1:Y:S01]  /*0610*/  LDC.64 R8, c[0x0][0x380] ;  /* 0x0000e000ff087b82 */ /* 0x000e620000000a00 */
[----:B------:R-:W2:Y:S01]  /*0620*/  LDCU.64 UR6, c[0x0][0x380] ;  /* 0x00007000ff0677ac */ /* 0x000ea20008000a00 */
[CC--:B------:R-:W-:Y:S02]  /*0630*/  IADD3 R3, PT, PT, R6.reuse, R7.reuse, RZ ;  /* 0x0000000706037210 */ /* 0x0c0fe40007ffe0ff */
[----:B------:R-:W-:-:S04]  /*0640*/  IADD3 R10, P0, PT, R6, R7, RZ ;  /* 0x00000007060a7210 */ /* 0x000fc80007f1e0ff */
[----:B------:R-:W3:Y:S01]  /*0650*/  LDC.64 R4, c[0x0][0x388] ;  /* 0x0000e200ff047b82 */ /* 0x000ee20000000a00 */
[----:B-1----:R-:W-:Y:S01]  /*0660*/  IMAD.WIDE.U32 R8, R3, 0x4, R8 ;  /* 0x0000000403087825 */ /* 0x002fe200078e0008 */
[----:B------:R-:W-:Y:S02]  /*0670*/  IADD3.X R3, PT, PT, RZ, RZ, RZ, P0, !PT ;  /* 0x000000ffff037210 */ /* 0x000fe400007fe4ff */
[C---:B--2---:R-:W-:Y:S02]  /*0680*/  LEA R2, P0, R10.reuse, UR6, 0x2 ;  /* 0x000000060a027c11 */ /* 0x044fe4000f8010ff */
[----:B0-----:R-:W2:Y:S02]  /*0690*/  LDG.E R11, desc[UR10][R8.64] ;  /* 0x0000000a080b7981 */ /* 0x001ea4000c1e1900 */
[----:B------:R-:W-:Y:S01]  /*06a0*/  LEA.HI.X R3, R10, UR7, R3, 0x2, P0 ;  /* 0x000000070a037c11 */ /* 0x000fe200080f1403 */
[----:B---3--:R-:W-:-:S04]  /*06b0*/  IMAD.WIDE.U32 R4, R7, 0x4, R4 ;  /* 0x0000000407047825 */ /* 0x008fc800078e0004 */
[----:B------:R-:W3:Y:S04]  /*06c0*/  LDG.E R13, desc[UR10][R2.64+0x4] ;  /* 0x0000040a020d7981 */ /* 0x000ee8000c1e1900 */
[----:B------:R-:W2:Y:S04]  /*06d0*/  LDG.E R10, desc[UR10][R4.64] ;  /* 0x0000000a040a7981 */ /* 0x000ea8000c1e1900 */
        /* <DEDUP_REMOVED lines=13> */
[----:B------:R-:W-:Y:S01]  /*07b0*/  IADD3 R7, PT, PT, R7, 0x8, RZ ;  /* 0x0000000807077810 */ /* 0x000fe20007ffe0ff */
[----:B--2---:R-:W-:-:S04]  /*07c0*/  IMAD R10, R11, R10, R14 ;  /* 0x0000000a0b0a7224 */ /* 0x004fc800078e020e */
[----:B---3--:R-:W-:-:S04]  /*07d0*/  IMAD R10, R13, R12, R10 ;  /* 0x0000000c0d0a7224 */ /* 0x008fc800078e020a */
[----:B----4-:R-:W-:-:S04]  /*07e0*/  IMAD R10, R15, R16, R10 ;  /* 0x000000100f0a7224 */ /* 0x010fc800078e020a */
[----:B-----5:R-:W-:-:S04]  /*07f0*/  IMAD R10, R17, R18, R10 ;  /* 0x00000012110a7224 */ /* 0x020fc800078e020a */
[----:B------:R-:W-:-:S04]  /*0800*/  IMAD R10, R19, R20, R10 ;  /* 0x00000014130a7224 */ /* 0x000fc800078e020a */
[----:B------:R-:W-:-:S04]  /*0810*/  IMAD R10, R21, R22, R10 ;  /* 0x00000016150a7224 */ /* 0x000fc800078e020a */
[----:B------:R-:W-:-:S04]  /*0820*/  IMAD R8, R8, R9, R10 ;  /* 0x0000000908087224 */ /* 0x000fc800078e020a */
[----:B------:R-:W-:-:S07]  /*0830*/  IMAD R14, R23, R24, R8 ;  /* 0x00000018170e7224 */ /* 0x000fce00078e0208 */
.L_x_3:
        /* <DEDUP_REMOVED lines=12> */
[----:B--2---:R-:W-:-:S03]  /*0900*/  LEA R2, P0, R10, UR6, 0x2 ;  /* 0x000000060a027c11 */ /* 0x004fc6000f8010ff */
[----:B0-----:R-:W2:Y:S01]  /*0910*/  LDG.E R9, desc[UR10][R8.64] ;  /* 0x0000000a08097981 */ /* 0x001ea2000c1e1900 */
        /* <DEDUP_REMOVED lines=8> */
[----:B------:R-:W5:Y:S01]  /*09a0*/  LDG.E R16, desc[UR10][R4.64+0xc] ;  /* 0x00000c0a04107981 */ /* 0x000f62000c1e1900 */
[----:B------:R-:W-:Y:S01]  /*09b0*/  IADD3 R7, PT, PT, R7, 0x4, RZ ;  /* 0x0000000407077810 */ /* 0x000fe20007ffe0ff */
[----:B--2---:R-:W-:-:S04]  /*09c0*/  IMAD R10, R9, R10, R14 ;  /* 0x0000000a090a7224 */ /* 0x004fc800078e020e */
[----:B---3--:R-:W-:-:S04]  /*09d0*/  IMAD R10, R11, R12, R10 ;  /* 0x0000000c0b0a7224 */ /* 0x008fc800078e020a */
[----:B----4-:R-:W-:-:S04]  /*09e0*/  IMAD R10, R13, R15, R10 ;  /* 0x0000000f0d0a7224 */ /* 0x010fc800078e020a */
[----:B-----5:R-:W-:-:S07]  /*09f0*/  IMAD R14, R17, R16, R10 ;  /* 0x00000010110e7224 */ /* 0x020fce00078e020a */
.L_x_4:
[----:B------:R-:W-:Y:S05]  /*0a00*/  BRA.U !UP1, `(.L_x_0) ;  /* 0x00000001095c7547 */ /* 0x000fea000b800000 */
[----:B------:R-:W1:Y:S01]  /*0a10*/  LDC.64 R2, c[0x0][0x388] ;  /* 0x0000e200ff027b82 */ /* 0x000e620000000a00 */
[----:B------:R-:W-:Y:S01]  /*0a20*/  IADD3 R9, PT, PT, R6, R7, RZ ;  /* 0x0000000706097210 */ /* 0x000fe20007ffe0ff */
[----:B------:R-:W-:-:S06]  /*0a30*/  UIADD3 UR4, UPT, UPT, -UR4, URZ, URZ ;  /* 0x000000ff04047290 */ /* 0x000fcc000fffe1ff */
[----:B------:R-:W2:Y:S01]  /*0a40*/  LDC.64 R4, c[0x0][0x380] ;  /* 0x0000e000ff047b82 */ /* 0x000ea20000000a00 */
[----:B-1----:R-:W-:-:S03]  /*0a50*/  IMAD.WIDE.U32 R2, R7, 0x4, R2 ;  /* 0x0000000407027825 */ /* 0x002fc600078e0002 */
[----:B------:R-:W-:Y:S01]  /*0a60*/  MOV R6, R2 ;  /* 0x0000000200067202 */ /* 0x000fe20000000f00 */
[----:B--2---:R-:W-:Y:S01]  /*0a70*/  IMAD.WIDE.U32 R4, R9, 0x4, R4 ;  /* 0x0000000409047825 */ /* 0x004fe200078e0004 */
[----:B------:R-:W-:Y:S02]  /*0a80*/  MOV R9, R3 ;  /* 0x0000000300097202 */ /* 0x000fe40000000f00 */
[----:B------:R-:W-:Y:S02]  /*0a90*/  MOV R2, R4 ;  /* 0x0000000400027202 */ /* 0x000fe40000000f00 */
[----:B------:R-:W-:-:S07]  /*0aa0*/  MOV R7, R5 ;  /* 0x0000000500077202 */ /* 0x000fce0000000f00 */
.L_x_5:
[----:B------:R-:W-:Y:S02]  /*0ab0*/  MOV R3, R7 ;  /* 0x0000000700037202 */ /* 0x000fe40000000f00 */
[----:B------:R-:W-:Y:S02]  /*0ac0*/  MOV R4, R6 ;  /* 0x0000000600047202 */ /* 0x000fe40000000f00 */
[----:B------:R-:W-:Y:S02]  /*0ad0*/  MOV R5, R9 ;  /* 0x0000000900057202 */ /* 0x000fe40000000f00 */
[----:B0-----:R0:W2:Y:S04]  /*0ae0*/  LDG.E R3, desc[UR10][R2.64] ;  /* 0x0000000a02037981 */ /* 0x0010a8000c1e1900 */
[----:B------:R-:W2:Y:S01]  /*0af0*/  LDG.E R4, desc[UR10][R4.64] ;  /* 0x0000000a04047981 */ /* 0x000ea2000c1e1900 */
[----:B------:R-:W-:Y:S01]  /*0b00*/  UIADD3 UR4, UPT, UPT, UR4, 0x1, URZ ;  /* 0x0000000104047890 */ /* 0x000fe2000fffe0ff */
[----:B------:R-:W-:-:S03]  /*0b10*/  IADD3 R6, P0, PT, R6, 0x4, RZ ;  /* 0x0000000406067810 */ /* 0x000fc60007f1e0ff */
[----:B------:R-:W-:Y:S01]  /*0b20*/  UISETP.NE.AND UP0, UPT, UR4, URZ, UPT ;  /* 0x000000ff0400728c */ /* 0x000fe2000bf05270 */
[----:B0-----:R-:W-:Y:S02]  /*0b30*/  IADD3 R2, P1, PT, R2, 0x4, RZ ;  /* 0x0000000402027810 */ /* 0x001fe40007f3e0ff */
[----:B------:R-:W-:Y:S02]  /*0b40*/  IADD3.X R9, PT, PT, RZ, R9, RZ, P0, !PT ;  /* 0x00000009ff097210 */ /* 0x000fe400007fe4ff */
[----:B------:R-:W-:Y:S01]  /*0b50*/  IADD3.X R7, PT, PT, RZ, R7, RZ, P1, !PT ;  /* 0x00000007ff077210 */ /* 0x000fe20000ffe4ff */
[----:B--2---:R-:W-:-:S03]  /*0b60*/  IMAD R14, R3, R4, R14 ;  /* 0x00000004030e7224 */ /* 0x004fc600078e020e */
[----:B------:R-:W-:Y:S05]  /*0b70*/  BRA.U UP0, `(.L_x_5) ;  /* 0xfffffffd00cc7547 */ /* 0x000fea000b83ffff */
.L_x_0:
[----:B------:R-:W1:Y:S02]  /*0b80*/  LDC.64 R2, c[0x0][0x390] ;  /* 0x0000e400ff027b82 */ /* 0x000e640000000a00 */
[----:B-1----:R-:W-:-:S05]  /*0b90*/  IMAD.WIDE R2, R0, 0x4, R2 ;  /* 0x0000000400027825 */ /* 0x002fca00078e0202 */
[----:B0-----:R-:W-:Y:S01]  /*0ba0*/  STG.E desc[UR10][R2.64], R14 ;  /* 0x0000000e02007986 */ /* 0x001fe2000c10190a */
[----:B------:R-:W-:Y:S05]  /*0bb0*/  EXIT ;  /* 0x000000000000794d */ /* 0x000fea0003800000 */
.L_x_6:
[----:B------:R-:W-:-:S00]  /*0bc0*/  BRA `(.L_x_6) ;  /* 0xfffffffc00fc7947 */ /* 0x000fc0000383ffff */
[----:B------:R-:W-:-:S00]  /*0bd0*/  NOP ;  /* 0x0000000000007918 */ /* 0x000fc00000000000 */
        /* <DEDUP_REMOVED lines=10> */
.L_x_7:


//--------------------- .nv.shared.reserved.0     --------------------------
	.section	.nv.shared.reserved.0,"aw",@nobits
	.weak		__nv_reservedSMEM_offset_0_alias
	.size		__nv_reservedSMEM_offset_0_alias, 0, 64
	.other		__nv_reservedSMEM_offset_0_alias,@"STO_CUDA_RESERVED_SHARED STV_DEFAULT"
__nv_reservedSMEM_offset_0_alias:
	.zero		0
	.zero		64


//--------------------- .nv.constant0._Z8mat_vectPiS_S_ii --------------------------
	.section	.nv.constant0._Z8mat_vectPiS_S_ii,"a",@progbits
	.sectionflags	@""
	.align	4
.nv.constant0._Z8mat_vectPiS_S_ii:
	.zero		928


//--------------------- SYMBOLS --------------------------

	.type		.nv.reservedSmem.offset0,@object
	.size		.nv.reservedSmem.offset0,0x4
